	.headerflags	@"EF_CUDA_TEXMODE_UNIFIED EF_CUDA_64BIT_ADDRESS EF_CUDA_ACCELERATORS EF_CUDA_SM90 EF_CUDA_VIRTUAL_SM(EF_CUDA_SM90)"
	.elftype	@"ET_EXEC"


//--------------------- .nv.info                  --------------------------
	.section	.nv.info,"",@"SHT_CUDA_INFO"
	.align	4


	//----- nvinfo : EIATTR_REGCOUNT
	.align		4
        /*0000*/ 	.byte	0x04, 0x2f
        /*0002*/ 	.short	(.L_3 - .L_2)
	.align		4
.L_2:
        /*0004*/ 	.word	index@(triton_poi_fused__native_batch_norm_legit_no_training_7)
        /*0008*/ 	.word	0x00000020


	//----- nvinfo : EIATTR_MIN_STACK_SIZE
	.align		4
.L_3:
        /*000c*/ 	.byte	0x04, 0x12
        /*000e*/ 	.short	(.L_5 - .L_4)
	.align		4
.L_4:
        /*0010*/ 	.word	index@(triton_poi_fused__native_batch_norm_legit_no_training_7)
        /*0014*/ 	.word	0x00000000


	//----- nvinfo : EIATTR_FRAME_SIZE
	.align		4
.L_5:
        /*0018*/ 	.byte	0x04, 0x11
        /*001a*/ 	.short	(.L_7 - .L_6)
	.align		4
.L_6:
        /*001c*/ 	.word	index@(triton_poi_fused__native_batch_norm_legit_no_training_7)
        /*0020*/ 	.word	0x00000000


	//----- nvinfo : EIATTR_MIN_STACK_SIZE
	.align		4
.L_7:
        /*0024*/ 	.byte	0x04, 0x12
        /*0026*/ 	.short	(.L_9 - .L_8)
	.align		4
.L_8:
        /*0028*/ 	.word	index@(triton_poi_fused__native_batch_norm_legit_no_training_7)
        /*002c*/ 	.word	0x00000000
.L_9:


//--------------------- .nv.info.triton_poi_fused__native_batch_norm_legit_no_training_7 --------------------------
	.section	.nv.info.triton_poi_fused__native_batch_norm_legit_no_training_7,"",@"SHT_CUDA_INFO"
	.sectionflags	@""
	.align	4


	//----- nvinfo : EIATTR_CUDA_API_VERSION
	.align		4
        /*0000*/ 	.byte	0x04, 0x37
        /*0002*/ 	.short	(.L_11 - .L_10)
.L_10:
        /*0004*/ 	.word	0x0000007c


	//----- nvinfo : EIATTR_KPARAM_INFO
	.align		4
.L_11:
        /*0008*/ 	.byte	0x04, 0x17
        /*000a*/ 	.short	(.L_13 - .L_12)
.L_12:
        /*000c*/ 	.word	0x00000000
        /*0010*/ 	.short	0x0007
        /*0012*/ 	.short	0x0034
        /*0014*/ 	.byte	0x00, 0xf0, 0x11, 0x00


	//----- nvinfo : EIATTR_KPARAM_INFO
	.align		4
.L_13:
        /*0018*/ 	.byte	0x04, 0x17
        /*001a*/ 	.short	(.L_15 - .L_14)
.L_14:
        /*001c*/ 	.word	0x00000000
        /*0020*/ 	.short	0x0006
        /*0022*/ 	.short	0x0030
        /*0024*/ 	.byte	0x00, 0xf0, 0x11, 0x00


	//----- nvinfo : EIATTR_KPARAM_INFO
	.align		4
.L_15:
        /*0028*/ 	.byte	0x04, 0x17
        /*002a*/ 	.short	(.L_17 - .L_16)
.L_16:
        /*002c*/ 	.word	0x00000000
        /*0030*/ 	.short	0x0005
        /*0032*/ 	.short	0x0028
        /*0034*/ 	.byte	0x00, 0xf4, 0x21, 0x00


	//----- nvinfo : EIATTR_KPARAM_INFO
	.align		4
.L_17:
        /*0038*/ 	.byte	0x04, 0x17
        /*003a*/ 	.short	(.L_19 - .L_18)
.L_18:
        /*003c*/ 	.word	0x00000000
        /*0040*/ 	.short	0x0004
        /*0042*/ 	.short	0x0020
        /*0044*/ 	.byte	0x00, 0xf4, 0x21, 0x00


	//----- nvinfo : EIATTR_KPARAM_INFO
	.align		4
.L_19:
        /*0048*/ 	.byte	0x04, 0x17
        /*004a*/ 	.short	(.L_21 - .L_20)
.L_20:
        /*004c*/ 	.word	0x00000000
        /*0050*/ 	.short	0x0003
        /*0052*/ 	.short	0x0018
        /*0054*/ 	.byte	0x00, 0xf4, 0x21, 0x00


	//----- nvinfo : EIATTR_KPARAM_INFO
	.align		4
.L_21:
        /*0058*/ 	.byte	0x04, 0x17
        /*005a*/ 	.short	(.L_23 - .L_22)
.L_22:
        /*005c*/ 	.word	0x00000000
        /*0060*/ 	.short	0x0002
        /*0062*/ 	.short	0x0010
        /*0064*/ 	.byte	0x00, 0xf4, 0x21, 0x00


	//----- nvinfo : EIATTR_KPARAM_INFO
	.align		4
.L_23:
        /*0068*/ 	.byte	0x04, 0x17
        /*006a*/ 	.short	(.L_25 - .L_24)
.L_24:
        /*006c*/ 	.word	0x00000000
        /*0070*/ 	.short	0x0001
        /*0072*/ 	.short	0x0008
        /*0074*/ 	.byte	0x00, 0xf4, 0x21, 0x00


	//----- nvinfo : EIATTR_KPARAM_INFO
	.align		4
.L_25:
        /*0078*/ 	.byte	0x04, 0x17
        /*007a*/ 	.short	(.L_27 - .L_26)
.L_26:
        /*007c*/ 	.word	0x00000000
        /*0080*/ 	.short	0x0000
        /*0082*/ 	.short	0x0000
        /*0084*/ 	.byte	0x00, 0xf4, 0x21, 0x00


	//----- nvinfo : EIATTR_SPARSE_MMA_MASK
	.align		4
.L_27:
        /*0088*/ 	.byte	0x03, 0x50
        /*008a*/ 	.short	0x0000


	//----- nvinfo : EIATTR_MAXREG_COUNT
	.align		4
        /*008c*/ 	.byte	0x03, 0x1b
        /*008e*/ 	.short	0x00ff


	//----- nvinfo : EIATTR_EXIT_INSTR_OFFSETS
	.align		4
        /*0090*/ 	.byte	0x04, 0x1c
        /*0092*/ 	.short	(.L_29 - .L_28)


	//   ....[0]....
.L_28:
        /*0094*/ 	.word	0x00000a80


	//   ....[1]....
        /*0098*/ 	.word	0x00000b00


	//----- nvinfo : EIATTR_REQNTID
	.align		4
.L_29:
        /*009c*/ 	.byte	0x04, 0x10
        /*009e*/ 	.short	(.L_31 - .L_30)
.L_30:
        /*00a0*/ 	.word	0x00000080
        /*00a4*/ 	.word	0x00000001
        /*00a8*/ 	.word	0x00000001


	//----- nvinfo : EIATTR_CBANK_PARAM_SIZE
	.align		4
.L_31:
        /*00ac*/ 	.byte	0x03, 0x19
        /*00ae*/ 	.short	0x0038


	//----- nvinfo : EIATTR_PARAM_CBANK
	.align		4
        /*00b0*/ 	.byte	0x04, 0x0a
        /*00b2*/ 	.short	(.L_33 - .L_32)
	.align		4
.L_32:
        /*00b4*/ 	.word	index@(.nv.constant0.triton_poi_fused__native_batch_norm_legit_no_training_7)
        /*00b8*/ 	.short	0x0210
        /*00ba*/ 	.short	0x0038


	//----- nvinfo : EIATTR_SW_WAR
	.align		4
.L_33:
        /*00bc*/ 	.byte	0x04, 0x36
        /*00be*/ 	.short	(.L_35 - .L_34)
.L_34:
        /*00c0*/ 	.word	0x00000008
.L_35:


//--------------------- .nv.callgraph             --------------------------
	.section	.nv.callgraph,"",@"SHT_CUDA_CALLGRAPH"
	.align	4
	.sectionentsize	8
	.align		4
        /*0000*/ 	.word	0x00000000
	.align		4
        /*0004*/ 	.word	0xffffffff
	.align		4
        /*0008*/ 	.word	0x00000000
	.align		4
        /*000c*/ 	.word	0xfffffffe
	.align		4
        /*0010*/ 	.word	0x00000000
	.align		4
        /*0014*/ 	.word	0xfffffffd
	.align		4
        /*0018*/ 	.word	0x00000000
	.align		4
        /*001c*/ 	.word	0xfffffffc


//--------------------- .nv.constant4             --------------------------
	.section	.nv.constant4,"a",@progbits
	.align	8
	.align		8
.nv.constant4:
        /*0000*/ 	.dword	_$_str
	.align		8
        /*0008*/ 	.dword	_$_str_$_2


//--------------------- .text.triton_poi_fused__native_batch_norm_legit_no_training_7 --------------------------
	.section	.text.triton_poi_fused__native_batch_norm_legit_no_training_7,"ax",@progbits
	.sectionflags	@"SHF_BARRIERS=1"
	.align	128
        .global         triton_poi_fused__native_batch_norm_legit_no_training_7
        .type           triton_poi_fused__native_batch_norm_legit_no_training_7,@function
        .size           triton_poi_fused__native_batch_norm_legit_no_training_7,(.L_x_1 - triton_poi_fused__native_batch_norm_legit_no_training_7)
        .other          triton_poi_fused__native_batch_norm_legit_no_training_7,@"STO_CUDA_ENTRY STV_DEFAULT"
triton_poi_fused__native_batch_norm_legit_no_training_7:
.text.triton_poi_fused__native_batch_norm_legit_no_training_7:
[----:B------:R-:W0:Y:S01]  /*0000*/  LDC R1, c[0x0][0x28] ;  /* 0x00000a00ff017b82 */ /* 0x000e220000000800 */
[----:B------:R-:W1:Y:S07]  /*0010*/  S2R R0, SR_TID.X ;  /* 0x0000000000007919 */ /* 0x000e6e0000002100 */
[----:B------:R-:W2:Y:S01]  /*0020*/  LDC.64 R8, c[0x0][0x220] ;  /* 0x00008800ff087b82 */ /* 0x000ea20000000a00 */
[----:B------:R-:W-:Y:S01]  /*0030*/  CS2R R6, SRZ ;  /* 0x0000000000067805 */ /* 0x000fe2000001ff00 */
[----:B------:R-:W-:Y:S01]  /*0040*/  ULDC.64 UR6, c[0x0][0x208] ;  /* 0x0000820000067ab9 */ /* 0x000fe20000000a00 */
[----:B------:R-:W3:Y:S01]  /*0050*/  S2R R2, SR_CTAID.Y ;  /* 0x0000000000027919 */ /* 0x000ee20000002600 */
[----:B------:R-:W4:Y:S04]  /*0060*/  S2R R10, SR_CTAID.X ;  /* 0x00000000000a7919 */ /* 0x000f280000002500 */
[----:B------:R-:W5:Y:S08]  /*0070*/  LDC.64 R24, c[0x0][0x210] ;  /* 0x00008400ff187b82 */ /* 0x000f700000000a00 */
[----:B------:R-:W4:Y:S01]  /*0080*/  LDC.64 R20, c[0x0][0x218] ;  /* 0x00008600ff147b82 */ /* 0x000f220000000a00 */
[----:B-1----:R-:W-:Y:S01]  /*0090*/  IMAD.SHL.U32 R3, R0, 0x4, RZ ;  /* 0x0000000400037824 */ /* 0x002fe200078e00ff */
[----:B---3--:R-:W-:-:S04]  /*00a0*/  SHF.L.U32 R2, R2, 0x5, RZ ;  /* 0x0000000502027819 */ /* 0x008fc800000006ff */
[----:B------:R-:W-:-:S04]  /*00b0*/  LOP3.LUT R3, R2, 0x1c, R3, 0xf8, !PT ;  /* 0x0000001c02037812 */ /* 0x000fc800078ef803 */
[C---:B------:R-:W-:Y:S01]  /*00c0*/  ISETP.GE.AND P3, PT, R3.reuse, 0x600, PT ;  /* 0x000006000300780c */ /* 0x040fe20003f66270 */
[----:B------:R-:W-:-:S05]  /*00d0*/  IMAD.HI R4, R3, 0x2aaaaaab, RZ ;  /* 0x2aaaaaab03047827 */ /* 0x000fca00078e02ff */
[----:B------:R-:W-:-:S04]  /*00e0*/  SHF.R.U32.HI R5, RZ, 0x1f, R4 ;  /* 0x0000001fff057819 */ /* 0x000fc80000011604 */
[----:B------:R-:W-:Y:S02]  /*00f0*/  LEA.HI.SX32 R12, R4, R5, 0x1a ;  /* 0x00000005040c7211 */ /* 0x000fe400078fd2ff */
[----:B------:R-:W-:-:S03]  /*0100*/  CS2R R4, SRZ ;  /* 0x0000000000047805 */ /* 0x000fc6000001ff00 */
[----:B------:R-:W-:-:S04]  /*0110*/  IMAD R23, R12, -0x180, R3 ;  /* 0xfffffe800c177824 */ /* 0x000fc800078e0203 */
[----:B--2---:R-:W-:-:S05]  /*0120*/  IMAD.WIDE R8, R23, 0x4, R8 ;  /* 0x0000000417087825 */ /* 0x004fca00078e0208 */
[----:B------:R1:W2:Y:S01]  /*0130*/  @!P3 LDG.E.EL.128 R4, desc[UR6][R8.64] ;  /* 0x000000060804b981 */ /* 0x0002a2000c2e1d00 */
[----:B------:R-:W-:Y:S01]  /*0140*/  SHF.R.U32.HI R11, RZ, 0x3, R0 ;  /* 0x00000003ff0b7819 */ /* 0x000fe20000011600 */
[----:B------:R-:W-:Y:S01]  /*0150*/  IMAD R12, R12, 0x180000, R23 ;  /* 0x001800000c0c7824 */ /* 0x000fe200078e0217 */
[----:B----4-:R-:W-:Y:S02]  /*0160*/  SHF.L.U32 R3, R10, 0x5, RZ ;  /* 0x000000050a037819 */ /* 0x010fe400000006ff */
[----:B------:R-:W-:-:S04]  /*0170*/  SGXT.U32 R10, R11, 0x4 ;  /* 0x000000040b0a781a */ /* 0x000fc80000000000 */
[----:B------:R-:W-:Y:S02]  /*0180*/  LOP3.LUT R11, R3, R10, RZ, 0xfc, !PT ;  /* 0x0000000a030b7212 */ /* 0x000fe400078efcff */
[----:B------:R-:W-:Y:S02]  /*0190*/  CS2R R16, SRZ ;  /* 0x0000000000107805 */ /* 0x000fe4000001ff00 */
[----:B------:R-:W-:Y:S02]  /*01a0*/  LOP3.LUT R10, R3, 0x10, R10, 0xfe, !PT ;  /* 0x00000010030a7812 */ /* 0x000fe400078efe0a */
[----:B------:R-:W-:Y:S02]  /*01b0*/  CS2R R18, SRZ ;  /* 0x0000000000127805 */ /* 0x000fe4000001ff00 */
[----:B------:R-:W-:Y:S01]  /*01c0*/  CS2R R14, SRZ ;  /* 0x00000000000e7805 */ /* 0x000fe2000001ff00 */
[--C-:B------:R-:W-:Y:S01]  /*01d0*/  IMAD R13, R11, 0x180, R12.reuse ;  /* 0x000001800b0d7824 */ /* 0x100fe200078e020c */
[----:B-1----:R-:W-:Y:S01]  /*01e0*/  CS2R R8, SRZ ;  /* 0x0000000000087805 */ /* 0x002fe2000001ff00 */
[----:B------:R-:W-:Y:S01]  /*01f0*/  IMAD R27, R10, 0x180, R12 ;  /* 0x000001800a1b7824 */ /* 0x000fe200078e020c */
[----:B------:R-:W-:-:S03]  /*0200*/  CS2R R10, SRZ ;  /* 0x00000000000a7805 */ /* 0x000fc6000001ff00 */
[----:B-----5:R-:W-:-:S04]  /*0210*/  IMAD.WIDE R26, R27, 0x4, R24 ;  /* 0x000000041b1a7825 */ /* 0x020fc800078e0218 */
[----:B------:R-:W-:Y:S01]  /*0220*/  IMAD.WIDE R24, R13, 0x4, R24 ;  /* 0x000000040d187825 */ /* 0x000fe200078e0218 */
[----:B------:R-:W-:Y:S01]  /*0230*/  CS2R R12, SRZ ;  /* 0x00000000000c7805 */ /* 0x000fe2000001ff00 */
[----:B------:R-:W3:Y:S02]  /*0240*/  @!P3 LDG.E.EL.128 R8, desc[UR6][R26.64] ;  /* 0x000000061a08b981 */ /* 0x000ee4000c2e1d00 */
[C---:B0-----:R-:W-:Y:S02]  /*0250*/  IMAD.WIDE R20, R23.reuse, 0x4, R20 ;  /* 0x0000000417147825 */ /* 0x041fe400078e0214 */
[----:B------:R-:W4:Y:S04]  /*0260*/  @!P3 LDG.E.EL.128 R16, desc[UR6][R24.64] ;  /* 0x000000061810b981 */ /* 0x000f28000c2e1d00 */
[----:B------:R0:W4:Y:S02]  /*0270*/  @!P3 LDG.E.EL.128 R12, desc[UR6][R20.64] ;  /* 0x00000006140cb981 */ /* 0x000124000c2e1d00 */
[----:B0-----:R-:W0:Y:S02]  /*0280*/  LDC.64 R20, c[0x0][0x230] ;  /* 0x00008c00ff147b82 */ /* 0x001e240000000a00 */
[----:B0-----:R-:W-:-:S04]  /*0290*/  IMAD.WIDE R20, R23, 0x4, R20 ;  /* 0x0000000417147825 */ /* 0x001fc800078e0214 */
[----:B--2---:R-:W-:Y:S01]  /*02a0*/  FADD R4, R4, 9.9999997473787516356e-06 ;  /* 0x3727c5ac04047421 */ /* 0x004fe20000000000 */
[----:B------:R-:W-:Y:S01]  /*02b0*/  FADD R5, R5, 9.9999997473787516356e-06 ;  /* 0x3727c5ac05057421 */ /* 0x000fe20000000000 */
[----:B------:R-:W-:Y:S02]  /*02c0*/  FADD R6, R6, 9.9999997473787516356e-06 ;  /* 0x3727c5ac06067421 */ /* 0x000fe40000000000 */
[----:B------:R-:W0:Y:S08]  /*02d0*/  MUFU.SQRT R26, R4 ;  /* 0x00000004001a7308 */ /* 0x000e300000002000 */
[----:B------:R1:W2:Y:S08]  /*02e0*/  MUFU.SQRT R27, R5 ;  /* 0x00000005001b7308 */ /* 0x0002b00000002000 */
[----:B------:R-:W5:Y:S01]  /*02f0*/  MUFU.SQRT R29, R6 ;  /* 0x00000006001d7308 */ /* 0x000f620000002000 */
[C---:B0-----:R-:W-:Y:S01]  /*0300*/  FSETP.GT.AND P0, PT, R26.reuse, 8.50705917302346158658e+37, PT ;  /* 0x7e8000001a00780b */ /* 0x041fe20003f04000 */
[----:B-1----:R-:W0:Y:S01]  /*0310*/  LDC.64 R4, c[0x0][0x228] ;  /* 0x00008a00ff047b82 */ /* 0x002e220000000a00 */
[----:B------:R-:W-:-:S02]  /*0320*/  FSETP.GEU.AND P4, PT, R26, 1.175494350822287508e-38, PT ;  /* 0x008000001a00780b */ /* 0x000fc40003f8e000 */
[C---:B--2---:R-:W-:Y:S02]  /*0330*/  FSETP.GT.AND P1, PT, R27.reuse, 8.50705917302346158658e+37, PT ;  /* 0x7e8000001b00780b */ /* 0x044fe40003f24000 */
[----:B------:R-:W-:Y:S02]  /*0340*/  FSETP.GEU.AND P5, PT, R27, 1.175494350822287508e-38, PT ;  /* 0x008000001b00780b */ /* 0x000fe40003fae000 */
[C---:B-----5:R-:W-:Y:S02]  /*0350*/  FSETP.GT.AND P2, PT, R29.reuse, 8.50705917302346158658e+37, PT ;  /* 0x7e8000001d00780b */ /* 0x060fe40003f44000 */
[----:B------:R-:W-:-:S03]  /*0360*/  FSETP.GEU.AND P6, PT, R29, 1.175494350822287508e-38, PT ;  /* 0x008000001d00780b */ /* 0x000fc60003fce000 */
[----:B------:R-:W-:-:S04]  /*0370*/  @P0 FMUL R26, R26, 0.25 ;  /* 0x3e8000001a1a0820 */ /* 0x000fc80000400000 */
[----:B------:R-:W-:Y:S01]  /*0380*/  @P1 FMUL R27, R27, 0.25 ;  /* 0x3e8000001b1b1820 */ /* 0x000fe20000400000 */
[----:B------:R-:W-:-:S03]  /*0390*/  @!P4 FMUL R26, R26, 16777216 ;  /* 0x4b8000001a1ac820 */ /* 0x000fc60000400000 */
[----:B------:R-:W-:Y:S01]  /*03a0*/  @!P5 FMUL R27, R27, 16777216 ;  /* 0x4b8000001b1bd820 */ /* 0x000fe20000400000 */
[----:B------:R-:W-:Y:S02]  /*03b0*/  @P2 FMUL R29, R29, 0.25 ;  /* 0x3e8000001d1d2820 */ /* 0x000fe40000400000 */
[----:B------:R-:W1:Y:S01]  /*03c0*/  MUFU.RCP R26, R26 ;  /* 0x0000001a001a7308 */ /* 0x000e620000001000 */
[----:B----4-:R-:W-:Y:S01]  /*03d0*/  FADD R22, -R15, R19 ;  /* 0x000000130f167221 */ /* 0x010fe20000000100 */
[----:B------:R-:W-:Y:S01]  /*03e0*/  @!P6 FMUL R29, R29, 16777216 ;  /* 0x4b8000001d1de820 */ /* 0x000fe20000400000 */
[----:B------:R-:W-:Y:S02]  /*03f0*/  IMAD.MOV.U32 R19, RZ, RZ, 0x3e800000 ;  /* 0x3e800000ff137424 */ /* 0x000fe400078e00ff */
[----:B---3--:R-:W-:-:S03]  /*0400*/  FADD R24, -R14, R10 ;  /* 0x0000000a0e187221 */ /* 0x008fc60000000100 */
[----:B------:R-:W2:Y:S01]  /*0410*/  MUFU.RCP R27, R27 ;  /* 0x0000001b001b7308 */ /* 0x000ea20000001000 */
[----:B------:R-:W-:Y:S01]  /*0420*/  FADD R25, -R13, R9 ;  /* 0x000000090d197221 */ /* 0x000fe20000000100 */
[----:B------:R-:W-:Y:S01]  /*0430*/  FADD R18, -R14, R18 ;  /* 0x000000120e127221 */ /* 0x000fe20000000100 */
[----:B------:R-:W-:-:S05]  /*0440*/  FSEL R9, R19, 1, P0 ;  /* 0x3f80000013097808 */ /* 0x000fca0000000000 */
[----:B------:R1:W3:Y:S01]  /*0450*/  MUFU.RCP R10, R29 ;  /* 0x0000001d000a7308 */ /* 0x0002e20000001000 */
[----:B------:R-:W-:Y:S01]  /*0460*/  FADD R6, -R15, R11 ;  /* 0x0000000b0f067221 */ /* 0x000fe20000000100 */
[C---:B------:R-:W-:Y:S02]  /*0470*/  FSEL R14, R19.reuse, 1, P1 ;  /* 0x3f800000130e7808 */ /* 0x040fe40000800000 */
[----:B------:R-:W-:Y:S01]  /*0480*/  FSEL R11, R19, 1, P2 ;  /* 0x3f800000130b7808 */ /* 0x000fe20001000000 */
[----:B------:R-:W-:Y:S02]  /*0490*/  @!P4 FMUL R9, R9, 16777216 ;  /* 0x4b8000000909c820 */ /* 0x000fe40000400000 */
[----:B------:R-:W-:Y:S02]  /*04a0*/  @!P5 FMUL R14, R14, 16777216 ;  /* 0x4b8000000e0ed820 */ /* 0x000fe40000400000 */
[----:B------:R-:W-:Y:S01]  /*04b0*/  @!P6 FMUL R11, R11, 16777216 ;  /* 0x4b8000000b0be820 */ /* 0x000fe20000400000 */
[----:B-1----:R-:W-:Y:S01]  /*04c0*/  FMUL R29, R26, R9 ;  /* 0x000000091a1d7220 */ /* 0x002fe20000400000 */
[----:B--2---:R-:W-:Y:S01]  /*04d0*/  FMUL R26, R27, R14 ;  /* 0x0000000e1b1a7220 */ /* 0x004fe20000400000 */
[----:B------:R-:W-:Y:S01]  /*04e0*/  FADD R17, -R13, R17 ;  /* 0x000000110d117221 */ /* 0x000fe20000000100 */
[C---:B------:R-:W-:Y:S01]  /*04f0*/  FADD R28, -R12.reuse, R8 ;  /* 0x000000080c1c7221 */ /* 0x040fe20000000100 */
[----:B------:R-:W-:Y:S01]  /*0500*/  FADD R16, -R12, R16 ;  /* 0x000000100c107221 */ /* 0x000fe20000000100 */
[----:B---3--:R-:W-:Y:S01]  /*0510*/  FMUL R27, R10, R11 ;  /* 0x0000000b0a1b7220 */ /* 0x008fe20000400000 */
[----:B------:R-:W-:-:S02]  /*0520*/  CS2R R8, SRZ ;  /* 0x0000000000087805 */ /* 0x000fc4000001ff00 */
[----:B------:R-:W-:Y:S02]  /*0530*/  CS2R R10, SRZ ;  /* 0x00000000000a7805 */ /* 0x000fe4000001ff00 */
[----:B------:R-:W-:Y:S02]  /*0540*/  CS2R R12, SRZ ;  /* 0x00000000000c7805 */ /* 0x000fe4000001ff00 */
[----:B------:R-:W-:Y:S01]  /*0550*/  CS2R R14, SRZ ;  /* 0x00000000000e7805 */ /* 0x000fe2000001ff00 */
[----:B0-----:R-:W-:-:S05]  /*0560*/  IMAD.WIDE R4, R23, 0x4, R4 ;  /* 0x0000000417047825 */ /* 0x001fca00078e0204 */
[----:B------:R0:W2:Y:S04]  /*0570*/  @!P3 LDG.E.EL.128 R8, desc[UR6][R4.64] ;  /* 0x000000060408b981 */ /* 0x0000a8000c2e1d00 */
[----:B------:R1:W2:Y:S01]  /*0580*/  @!P3 LDG.E.EL.128 R12, desc[UR6][R20.64] ;  /* 0x00000006140cb981 */ /* 0x0002a2000c2e1d00 */
[----:B------:R-:W-:-:S04]  /*0590*/  FADD R23, R7, 9.9999997473787516356e-06 ;  /* 0x3727c5ac07177421 */ /* 0x000fc80000000000 */
[----:B------:R-:W3:Y:S01]  /*05a0*/  MUFU.SQRT R7, R23 ;  /* 0x0000001700077308 */ /* 0x000ee20000002000 */
[----:B------:R-:W4:Y:S01]  /*05b0*/  S2UR UR5, SR_CgaCtaId ;  /* 0x00000000000579c3 */ /* 0x000f220000008800 */
[C---:B---3--:R-:W-:Y:S02]  /*05c0*/  FSETP.GT.AND P0, PT, R7.reuse, 8.50705917302346158658e+37, PT ;  /* 0x7e8000000700780b */ /* 0x048fe40003f04000 */
[----:B------:R-:W-:-:S11]  /*05d0*/  FSETP.GEU.AND P1, PT, R7, 1.175494350822287508e-38, PT ;  /* 0x008000000700780b */ /* 0x000fd60003f2e000 */
[----:B------:R-:W-:-:S04]  /*05e0*/  @P0 FMUL R7, R7, 0.25 ;  /* 0x3e80000007070820 */ /* 0x000fc80000400000 */
[----:B------:R-:W-:-:S04]  /*05f0*/  @!P1 FMUL R7, R7, 16777216 ;  /* 0x4b80000007079820 */ /* 0x000fc80000400000 */
[----:B0-----:R0:W3:Y:S01]  /*0600*/  MUFU.RCP R5, R7 ;  /* 0x0000000700057308 */ /* 0x0010e20000001000 */
[----:B------:R-:W-:Y:S01]  /*0610*/  FSEL R4, R19, 1, P0 ;  /* 0x3f80000013047808 */ /* 0x000fe20000000000 */
[----:B------:R-:W-:Y:S01]  /*0620*/  UMOV UR4, 0x400 ;  /* 0x0000040000047882 */ /* 0x000fe20000000000 */
[----:B------:R-:W-:-:S03]  /*0630*/  SHF.R.U32.HI R19, RZ, 0x3, R0 ;  /* 0x00000003ff137819 */ /* 0x000fc60000011600 */
[----:B------:R-:W-:Y:S01]  /*0640*/  @!P1 FMUL R4, R4, 16777216 ;  /* 0x4b80000004049820 */ /* 0x000fe20000400000 */
[----:B0-----:R-:W-:Y:S01]  /*0650*/  FMUL R7, R16, R29 ;  /* 0x0000001d10077220 */ /* 0x001fe20000400000 */
[----:B------:R-:W-:Y:S01]  /*0660*/  SHF.L.U32 R16, R0, 0x7, RZ ;  /* 0x0000000700107819 */ /* 0x000fe200000006ff */
[----:B----4-:R-:W-:-:S03]  /*0670*/  UPRMT UR4, UR5, 0x654, UR4 ;  /* 0x0000065405047896 */ /* 0x010fc60008000004 */
[----:B------:R-:W-:Y:S01]  /*0680*/  LOP3.LUT R16, R16, 0x380, RZ, 0xc0, !PT ;  /* 0x0000038010107812 */ /* 0x000fe200078ec0ff */
[----:B---3--:R-:W-:Y:S01]  /*0690*/  FMUL R5, R5, R4 ;  /* 0x0000000405057220 */ /* 0x008fe20000400000 */
[----:B------:R-:W-:Y:S01]  /*06a0*/  FMUL R4, R17, R26 ;  /* 0x0000001a11047220 */ /* 0x000fe20000400000 */
[----:B------:R-:W-:Y:S01]  /*06b0*/  SGXT.U32 R17, R19, 0x4 ;  /* 0x000000041311781a */ /* 0x000fe20000000000 */
[-C--:B------:R-:W-:Y:S01]  /*06c0*/  FMUL R19, R18, R27.reuse ;  /* 0x0000001b12137220 */ /* 0x080fe20000400000 */
[----:B------:R-:W-:Y:S01]  /*06d0*/  LOP3.LUT R18, R16, 0x20, RZ, 0xfc, !PT ;  /* 0x0000002010127812 */ /* 0x000fe200078efcff */
[----:B------:R-:W-:Y:S01]  /*06e0*/  FMUL R27, R24, R27 ;  /* 0x0000001b181b7220 */ /* 0x000fe20000400000 */
[C---:B------:R-:W-:Y:S02]  /*06f0*/  LOP3.LUT R23, R16.reuse, 0x40, RZ, 0xfc, !PT ;  /* 0x0000004010177812 */ /* 0x040fe400078efcff */
[C---:B-1----:R-:W-:Y:S02]  /*0700*/  LOP3.LUT R21, R16.reuse, R17, RZ, 0xfc, !PT ;  /* 0x0000001110157212 */ /* 0x042fe400078efcff */
[----:B------:R-:W-:-:S02]  /*0710*/  LOP3.LUT R24, R16, 0x60, RZ, 0xfc, !PT ;  /* 0x0000006010187812 */ /* 0x000fc400078efcff */
[----:B------:R-:W-:Y:S02]  /*0720*/  LEA.HI R20, R16, UR4, RZ, 0x1d ;  /* 0x0000000410147c11 */ /* 0x000fe4000f8fe8ff */
[----:B------:R-:W-:Y:S02]  /*0730*/  LEA.HI R16, R18, UR4, RZ, 0x1d ;  /* 0x0000000412107c11 */ /* 0x000fe4000f8fe8ff */
[----:B------:R-:W-:Y:S01]  /*0740*/  LEA.HI R18, R23, UR4, RZ, 0x1d ;  /* 0x0000000417127c11 */ /* 0x000fe2000f8fe8ff */
[----:B------:R-:W-:Y:S01]  /*0750*/  FMUL R22, R22, R5 ;  /* 0x0000000516167220 */ /* 0x000fe20000400000 */
[----:B------:R-:W-:Y:S01]  /*0760*/  LEA.HI R24, R24, UR4, RZ, 0x1d ;  /* 0x0000000418187c11 */ /* 0x000fe2000f8fe8ff */
[----:B------:R-:W-:Y:S01]  /*0770*/  FMUL R29, R28, R29 ;  /* 0x0000001d1c1d7220 */ /* 0x000fe20000400000 */
[----:B------:R-:W-:Y:S02]  /*0780*/  IMAD R20, R21, 0x4, R20 ;  /* 0x0000000415147824 */ /* 0x000fe400078e0214 */
[----:B------:R-:W-:Y:S01]  /*0790*/  FMUL R6, R6, R5 ;  /* 0x0000000506067220 */ /* 0x000fe20000400000 */
[----:B------:R-:W-:Y:S01]  /*07a0*/  FMUL R26, R25, R26 ;  /* 0x0000001a191a7220 */ /* 0x000fe20000400000 */
[C---:B------:R-:W-:Y:S01]  /*07b0*/  LEA R16, R21.reuse, R16, 0x2 ;  /* 0x0000001015107211 */ /* 0x040fe200078e10ff */
[C---:B------:R-:W-:Y:S01]  /*07c0*/  IMAD R18, R21.reuse, 0x4, R18 ;  /* 0x0000000415127824 */ /* 0x040fe200078e0212 */
[----:B------:R-:W-:Y:S01]  /*07d0*/  LEA R21, R21, R24, 0x2 ;  /* 0x0000001815157211 */ /* 0x000fe200078e10ff */
[----:B--2---:R-:W-:Y:S01]  /*07e0*/  FFMA R7, R7, R8, R12 ;  /* 0x0000000807077223 */ /* 0x004fe2000000000c */
[----:B------:R-:W-:Y:S01]  /*07f0*/  FFMA R5, R4, R9, R13 ;  /* 0x0000000904057223 */ /* 0x000fe2000000000d */
[----:B------:R-:W-:Y:S01]  /*0800*/  FFMA R19, R19, R10, R14 ;  /* 0x0000000a13137223 */ /* 0x000fe2000000000e */
[----:B------:R-:W-:Y:S01]  /*0810*/  FFMA R22, R22, R11, R15 ;  /* 0x0000000b16167223 */ /* 0x000fe2000000000f */
[----:B------:R-:W-:Y:S01]  /*0820*/  FFMA R29, R29, R8, R12 ;  /* 0x000000081d1d7223 */ /* 0x000fe2000000000c */
[----:B------:R-:W-:Y:S01]  /*0830*/  FFMA R13, R26, R9, R13 ;  /* 0x000000091a0d7223 */ /* 0x000fe2000000000d */
[----:B------:R-:W-:Y:S01]  /*0840*/  STS [R20], R7 ;  /* 0x0000000714007388 */ /* 0x000fe20000000800 */
[----:B------:R-:W-:Y:S01]  /*0850*/  FFMA R27, R27, R10, R14 ;  /* 0x0000000a1b1b7223 */ /* 0x000fe2000000000e */
[----:B------:R-:W-:-:S02]  /*0860*/  FFMA R12, R6, R11, R15 ;  /* 0x0000000b060c7223 */ /* 0x000fc4000000000f */
[----:B------:R-:W-:Y:S04]  /*0870*/  STS [R16+0x80], R5 ;  /* 0x0000800510007388 */ /* 0x000fe80000000800 */
[----:B------:R-:W-:Y:S04]  /*0880*/  STS [R18+0x100], R19 ;  /* 0x0001001312007388 */ /* 0x000fe80000000800 */
[----:B------:R-:W-:Y:S04]  /*0890*/  STS [R21+0x180], R22 ;  /* 0x0001801615007388 */ /* 0x000fe80000000800 */
[----:B------:R-:W-:Y:S04]  /*08a0*/  STS [R20+0x40], R29 ;  /* 0x0000401d14007388 */ /* 0x000fe80000000800 */
[----:B------:R0:W-:Y:S04]  /*08b0*/  STS [R16+0xc0], R13 ;  /* 0x0000c00d10007388 */ /* 0x0001e80000000800 */
[----:B------:R-:W-:Y:S04]  /*08c0*/  STS [R18+0x140], R27 ;  /* 0x0001401b12007388 */ /* 0x000fe80000000800 */
[----:B------:R-:W-:Y:S01]  /*08d0*/  STS [R21+0x1c0], R12 ;  /* 0x0001c00c15007388 */ /* 0x000fe20000000800 */
[----:B------:R-:W-:Y:S01]  /*08e0*/  SHF.R.U32.HI R4, RZ, 0x1, R0 ;  /* 0x00000001ff047819 */ /* 0x000fe20000011600 */
[----:B------:R-:W-:-:S03]  /*08f0*/  IMAD.SHL.U32 R10, R0, 0x4, RZ ;  /* 0x00000004000a7824 */ /* 0x000fc600078e00ff */
[----:B------:R-:W-:Y:S02]  /*0900*/  LOP3.LUT R4, R4, 0x3c, RZ, 0xc0, !PT ;  /* 0x0000003c04047812 */ /* 0x000fe400078ec0ff */
[----:B------:R-:W-:Y:S02]  /*0910*/  LOP3.LUT R10, R10, 0x1fc, RZ, 0xc0, !PT ;  /* 0x000001fc0a0a7812 */ /* 0x000fe400078ec0ff */
[----:B------:R-:W-:-:S05]  /*0920*/  IADD3 R9, R4, UR4, RZ ;  /* 0x0000000404097c10 */ /* 0x000fca000fffe0ff */
[----:B------:R-:W-:Y:S01]  /*0930*/  IMAD R14, R10, 0x4, R9 ;  /* 0x000000040a0e7824 */ /* 0x000fe200078e0209 */
[----:B------:R-:W-:Y:S08]  /*0940*/  BAR.SYNC.DEFER_BLOCKING 0x0 ;  /* 0x0000000000007b1d */ /* 0x000ff00000010000 */
[----:B------:R-:W1:Y:S01]  /*0950*/  LDC.64 R8, c[0x0][0x238] ;  /* 0x00008e00ff087b82 */ /* 0x000e620000000a00 */
[----:B------:R-:W-:Y:S04]  /*0960*/  LDS R4, [R14] ;  /* 0x000000000e047984 */ /* 0x000fe80000000800 */
[----:B------:R-:W-:Y:S04]  /*0970*/  LDS R5, [R14+0x4] ;  /* 0x000004000e057984 */ /* 0x000fe80000000800 */
[----:B------:R-:W-:Y:S04]  /*0980*/  LDS R6, [R14+0x8] ;  /* 0x000008000e067984 */ /* 0x000fe80000000800 */
[----:B------:R-:W2:Y:S01]  /*0990*/  LDS R7, [R14+0xc] ;  /* 0x00000c000e077984 */ /* 0x000ea20000000800 */
[----:B------:R-:W-:-:S02]  /*09a0*/  SHF.L.U32 R0, R0, 0x2, RZ ;  /* 0x0000000200007819 */ /* 0x000fc400000006ff */
[----:B------:R-:W-:Y:S02]  /*09b0*/  LOP3.LUT R11, R2, R17, RZ, 0xfc, !PT ;  /* 0x00000011020b7212 */ /* 0x000fe400078efcff */
[----:B------:R-:W-:Y:S02]  /*09c0*/  LOP3.LUT R17, R2, 0x10, R17, 0xfe, !PT ;  /* 0x0000001002117812 */ /* 0x000fe400078efe11 */
[----:B0-----:R-:W-:Y:S02]  /*09d0*/  LOP3.LUT R13, R10, 0x200, RZ, 0xfc, !PT ;  /* 0x000002000a0d7812 */ /* 0x001fe400078efcff */
[----:B------:R-:W-:Y:S02]  /*09e0*/  LOP3.LUT R0, R3, 0x1c, R0, 0xf8, !PT ;  /* 0x0000001c03007812 */ /* 0x000fe400078ef800 */
[----:B------:R-:W-:Y:S02]  /*09f0*/  ISETP.GE.AND P0, PT, R11, 0x600, PT ;  /* 0x000006000b00780c */ /* 0x000fe40003f06270 */
[----:B------:R-:W-:-:S02]  /*0a00*/  ISETP.GE.AND P1, PT, R17, 0x600, PT ;  /* 0x000006001100780c */ /* 0x000fc40003f26270 */
[----:B------:R-:W-:Y:S02]  /*0a10*/  SHF.R.U32.HI R13, RZ, 0x3, R13 ;  /* 0x00000003ff0d7819 */ /* 0x000fe4000001160d */
[----:B------:R-:W-:Y:S02]  /*0a20*/  LEA R3, R11, R0, 0xc ;  /* 0x000000000b037211 */ /* 0x000fe400078e60ff */
[----:B------:R-:W-:-:S03]  /*0a30*/  LOP3.LUT R13, R13, 0x7c, RZ, 0xc0, !PT ;  /* 0x0000007c0d0d7812 */ /* 0x000fc600078ec0ff */
[----:B-1----:R-:W-:-:S04]  /*0a40*/  IMAD.WIDE R2, R3, 0x4, R8 ;  /* 0x0000000403027825 */ /* 0x002fc800078e0208 */
[----:B------:R-:W-:-:S05]  /*0a50*/  VIADD R13, R13, UR4 ;  /* 0x000000040d0d7c36 */ /* 0x000fca0008000000 */
[----:B------:R-:W-:Y:S01]  /*0a60*/  LEA R13, R10, R13, 0x2 ;  /* 0x0000000d0a0d7211 */ /* 0x000fe200078e10ff */
[----:B--2---:R0:W-:Y:S02]  /*0a70*/  @!P0 STG.E.128 desc[UR6][R2.64], R4 ;  /* 0x0000000402008986 */ /* 0x0041e4000c101d06 */
[----:B0-----:R-:W-:Y:S05]  /*0a80*/  @P1 EXIT ;  /* 0x000000000000194d */ /* 0x001fea0003800000 */
[----:B0-----:R-:W-:Y:S01]  /*0a90*/  LDS R4, [R13+0x800] ;  /* 0x000800000d047984 */ /* 0x001fe20000000800 */
[----:B------:R-:W-:-:S03]  /*0aa0*/  LEA R17, R17, R0, 0xc ;  /* 0x0000000011117211 */ /* 0x000fc600078e60ff */
[----:B------:R-:W-:Y:S02]  /*0ab0*/  LDS R5, [R13+0x804] ;  /* 0x000804000d057984 */ /* 0x000fe40000000800 */
[----:B------:R-:W-:Y:S02]  /*0ac0*/  IMAD.WIDE R8, R17, 0x4, R8 ;  /* 0x0000000411087825 */ /* 0x000fe400078e0208 */
[----:B------:R-:W-:Y:S04]  /*0ad0*/  LDS R6, [R13+0x808] ;  /* 0x000808000d067984 */ /* 0x000fe80000000800 */
[----:B------:R-:W0:Y:S04]  /*0ae0*/  LDS R7, [R13+0x80c] ;  /* 0x00080c000d077984 */ /* 0x000e280000000800 */
[----:B0-----:R-:W-:Y:S01]  /*0af0*/  STG.E.128 desc[UR6][R8.64], R4 ;  /* 0x0000000408007986 */ /* 0x001fe2000c101d06 */
[----:B------:R-:W-:Y:S05]  /*0b00*/  EXIT ;  /* 0x000000000000794d */ /* 0x000fea0003800000 */
.L_x_0:
[----:B------:R-:W-:-:S00]  /*0b10*/  BRA `(.L_x_0) ;  /* 0xfffffffc00fc7947 */ /* 0x000fc0000383ffff */
[----:B------:R-:W-:-:S00]  /*0b20*/  NOP ;  /* 0x0000000000007918 */ /* 0x000fc00000000000 */
        /* <DEDUP_REMOVED lines=13> */
.L_x_1:


//--------------------- .nv.global.init           --------------------------
	.section	.nv.global.init,"aw",@progbits
.nv.global.init:
	.type		_$_str,@object
	.size		_$_str,(_$_str_$_2 - _$_str)
_$_str:
        /*0000*/ 	.byte	0x5f, 0x5f, 0x43, 0x55, 0x44, 0x41, 0x5f, 0x46, 0x54, 0x5a, 0x00
	.type		_$_str_$_2,@object
	.size		_$_str_$_2,(.L_1 - _$_str_$_2)
_$_str_$_2:
        /*000b*/ 	.byte	0x5f, 0x5f, 0x43, 0x55, 0x44, 0x41, 0x5f, 0x50, 0x52, 0x45, 0x43, 0x5f, 0x53, 0x51, 0x52, 0x54
        /*001b*/ 	.byte	0x00
.L_1:


//--------------------- .nv.shared.triton_poi_fused__native_batch_norm_legit_no_training_7 --------------------------
	.section	.nv.shared.triton_poi_fused__native_batch_norm_legit_no_training_7,"aw",@nobits
	.sectionflags	@""
	.align	16
	.zero		1024


//--------------------- .nv.constant0.triton_poi_fused__native_batch_norm_legit_no_training_7 --------------------------
	.section	.nv.constant0.triton_poi_fused__native_batch_norm_legit_no_training_7,"a",@progbits
	.sectionflags	@""
	.align	4
.nv.constant0.triton_poi_fused__native_batch_norm_legit_no_training_7:
	.zero		584
